//
// Generated by NVIDIA NVVM Compiler
//
// Compiler Build ID: CL-36424714
// Cuda compilation tools, release 13.0, V13.0.88
// Based on NVVM 20.0.0
//

.version 9.0
.target sm_100
.address_size 64

	// .globl	_Z14my_test_kernelv

.visible .entry _Z14my_test_kernelv()
{


	ret;

}


// ===== COMPILED SASS (sm_100) =====

	.target	sm_100

	.elftype	@"ET_EXEC"


//--------------------- .note.nv.tkinfo           --------------------------
	.section	.note.nv.tkinfo,"",@"SHT_NOTE"
	.sectionflags	@"SHF_NOTE_NV_TKINFO"
	.tkinfo
        /*0018*/ 	.word	0x00000002
        /*0030*/ 	.string	""
        /*0030*/ 	.string	"ptxas"
        /*0030*/ 	.string	"Cuda compilation tools, release 13.0, V13.0.88"
        /*0030*/ 	.string	"Build cuda_13.0.r13.0/compiler.36424714_0"
        /*0030*/ 	.string	"-arch sm_100 -m 64 "



//--------------------- .note.nv.cuinfo           --------------------------
	.section	.note.nv.cuinfo,"",@"SHT_NOTE"
	.sectionflags	@"SHF_NOTE_NV_CUINFO"
        /*0018*/ 	.short	0x0002
        /*001a*/ 	.short	0x0064
        /*001c*/ 	.short	0x0082
	.zero		2


//--------------------- .nv.info                  --------------------------
	.section	.nv.info,"",@"SHT_CUDA_INFO"
	.align	4


	//----- nvinfo : EIATTR_REGCOUNT
	.align		4
        /*0000*/ 	.byte	0x04, 0x2f
        /*0002*/ 	.short	(.L_1 - .L_0)
	.align		4
.L_0:
        /*0004*/ 	.word	index@(_Z14my_test_kernelv)
        /*0008*/ 	.word	0x00000004


	//----- nvinfo : EIATTR_FRAME_SIZE
	.align		4
.L_1:
        /*000c*/ 	.byte	0x04, 0x11
        /*000e*/ 	.short	(.L_3 - .L_2)
	.align		4
.L_2:
        /*0010*/ 	.word	index@(_Z14my_test_kernelv)
        /*0014*/ 	.word	0x00000000


	//----- nvinfo : EIATTR_MIN_STACK_SIZE
	.align		4
.L_3:
        /*0018*/ 	.byte	0x04, 0x12
        /*001a*/ 	.short	(.L_5 - .L_4)
	.align		4
.L_4:
        /*001c*/ 	.word	index@(_Z14my_test_kernelv)
        /*0020*/ 	.word	0x00000000
.L_5:


//--------------------- .nv.compat                --------------------------
	.section	.nv.compat,"",@"SHT_CUDA_COMPAT_INFO"
	.align	4
        /*0000*/ 	.byte	0x02, 0x09, 0x00, 0x00, 0x02, 0x02, 0x01, 0x00, 0x02, 0x05, 0x05, 0x00, 0x03, 0x07, 0x01, 0x01
        /*0010*/ 	.byte	0x02, 0x03, 0x00, 0x00, 0x02, 0x06, 0x01, 0x00, 0x04, 0x0b, 0x08, 0x00, 0x09, 0x00, 0x00, 0x00
        /*0020*/ 	.byte	0x00, 0x00, 0x00, 0x00


//--------------------- .nv.info._Z14my_test_kernelv --------------------------
	.section	.nv.info._Z14my_test_kernelv,"",@"SHT_CUDA_INFO"
	.sectionflags	@""
	.align	4


	//----- nvinfo : EIATTR_CUDA_API_VERSION
	.align		4
        /*0000*/ 	.byte	0x04, 0x37
        /*0002*/ 	.short	(.L_7 - .L_6)
.L_6:
        /*0004*/ 	.word	0x00000082


	//----- nvinfo : EIATTR_SPARSE_MMA_MASK
	.align		4
.L_7:
        /*0008*/ 	.byte	0x03, 0x50
        /*000a*/ 	.short	0x0000


	//----- nvinfo : EIATTR_MAXREG_COUNT
	.align		4
        /*000c*/ 	.byte	0x03, 0x1b
        /*000e*/ 	.short	0x00ff


	//----- nvinfo : EIATTR_MERCURY_ISA_VERSION
	.align		4
        /*0010*/ 	.byte	0x03, 0x5f
        /*0012*/ 	.short	0x0101


	//----- nvinfo : EIATTR_VRC_CTA_INIT_COUNT
	.align		4
        /*0014*/ 	.byte	0x02, 0x4a
	.zero		1
	.zero		1


	//----- nvinfo : EIATTR_EXIT_INSTR_OFFSETS
	.align		4
        /*0018*/ 	.byte	0x04, 0x1c
        /*001a*/ 	.short	(.L_9 - .L_8)


	//   ....[0]....
.L_8:
        /*001c*/ 	.word	0x00000010


	//----- nvinfo : EIATTR_SW_WAR
	.align		4
.L_9:
        /*0020*/ 	.byte	0x04, 0x36
        /*0022*/ 	.short	(.L_11 - .L_10)
.L_10:
        /*0024*/ 	.word	0x00000008
.L_11:


//--------------------- .nv.callgraph             --------------------------
	.section	.nv.callgraph,"",@"SHT_CUDA_CALLGRAPH"
	.align	4
	.sectionentsize	8
	.align		4
        /*0000*/ 	.word	0x00000000
	.align		4
        /*0004*/ 	.word	0xffffffff
	.align		4
        /*0008*/ 	.word	0x00000000
	.align		4
        /*000c*/ 	.word	0xfffffffe
	.align		4
        /*0010*/ 	.word	0x00000000
	.align		4
        /*0014*/ 	.word	0xfffffffd
	.align		4
        /*0018*/ 	.word	0x00000000
	.align		4
        /*001c*/ 	.word	0xfffffffc


//--------------------- .text._Z14my_test_kernelv --------------------------
	.section	.text._Z14my_test_kernelv,"ax",@progbits
	.align	128
        .global         _Z14my_test_kernelv
        .type           _Z14my_test_kernelv,@function
        .size           _Z14my_test_kernelv,(.L_x_1 - _Z14my_test_kernelv)
        .other          _Z14my_test_kernelv,@"STO_CUDA_ENTRY STV_DEFAULT"
_Z14my_test_kernelv:
.text._Z14my_test_kernelv:
[----:B------:R-:W-:Y:S01]  /*0000*/  LDC R1, c[0x0][0x37c] ;  /* 0x0000df00ff017b82 */ /* 0x000fe20000000800 */
[----:B------:R-:W-:Y:S05]  /*0010*/  EXIT ;  /* 0x000000000000794d */ /* 0x000fea0003800000 */
.L_x_0:
[----:B------:R-:W-:-:S00]  /*0020*/  BRA `(.L_x_0) ;  /* 0xfffffffc00fc7947 */ /* 0x000fc0000383ffff */
[----:B------:R-:W-:-:S00]  /*0030*/  NOP ;  /* 0x0000000000007918 */ /* 0x000fc00000000000 */
        /* <DEDUP_REMOVED lines=12> */
.L_x_1:


//--------------------- .nv.shared.reserved.0     --------------------------
	.section	.nv.shared.reserved.0,"aw",@nobits
	.weak		__nv_reservedSMEM_offset_0_alias
	.size		__nv_reservedSMEM_offset_0_alias, 0, 64
	.other		__nv_reservedSMEM_offset_0_alias,@"STO_CUDA_RESERVED_SHARED STV_DEFAULT"
__nv_reservedSMEM_offset_0_alias:
	.zero		0
	.zero		64


//--------------------- .nv.constant0._Z14my_test_kernelv --------------------------
	.section	.nv.constant0._Z14my_test_kernelv,"a",@progbits
	.sectionflags	@""
	.align	4
.nv.constant0._Z14my_test_kernelv:
	.zero		896


//--------------------- SYMBOLS --------------------------

	.type		.nv.reservedSmem.offset0,@object
	.size		.nv.reservedSmem.offset0,0x4
